	.headerflags	@"EF_CUDA_TEXMODE_UNIFIED EF_CUDA_64BIT_ADDRESS EF_CUDA_ACCELERATORS EF_CUDA_SM90 EF_CUDA_VIRTUAL_SM(EF_CUDA_SM90)"
	.elftype	@"ET_EXEC"


//--------------------- .nv.info                  --------------------------
	.section	.nv.info,"",@"SHT_CUDA_INFO"
	.align	4


	//----- nvinfo : EIATTR_REGCOUNT
	.align		4
        /*0000*/ 	.byte	0x04, 0x2f
        /*0002*/ 	.short	(.L_1 - .L_0)
	.align		4
.L_0:
        /*0004*/ 	.word	index@(triton_poi_fused_1)
        /*0008*/ 	.word	0x00000020


	//----- nvinfo : EIATTR_MIN_STACK_SIZE
	.align		4
.L_1:
        /*000c*/ 	.byte	0x04, 0x12
        /*000e*/ 	.short	(.L_3 - .L_2)
	.align		4
.L_2:
        /*0010*/ 	.word	index@(triton_poi_fused_1)
        /*0014*/ 	.word	0x00000000


	//----- nvinfo : EIATTR_FRAME_SIZE
	.align		4
.L_3:
        /*0018*/ 	.byte	0x04, 0x11
        /*001a*/ 	.short	(.L_5 - .L_4)
	.align		4
.L_4:
        /*001c*/ 	.word	index@(triton_poi_fused_1)
        /*0020*/ 	.word	0x00000000


	//----- nvinfo : EIATTR_MIN_STACK_SIZE
	.align		4
.L_5:
        /*0024*/ 	.byte	0x04, 0x12
        /*0026*/ 	.short	(.L_7 - .L_6)
	.align		4
.L_6:
        /*0028*/ 	.word	index@(triton_poi_fused_1)
        /*002c*/ 	.word	0x00000000
.L_7:


//--------------------- .nv.info.triton_poi_fused_1 --------------------------
	.section	.nv.info.triton_poi_fused_1,"",@"SHT_CUDA_INFO"
	.sectionflags	@""
	.align	4


	//----- nvinfo : EIATTR_CUDA_API_VERSION
	.align		4
        /*0000*/ 	.byte	0x04, 0x37
        /*0002*/ 	.short	(.L_9 - .L_8)
.L_8:
        /*0004*/ 	.word	0x0000007c


	//----- nvinfo : EIATTR_KPARAM_INFO
	.align		4
.L_9:
        /*0008*/ 	.byte	0x04, 0x17
        /*000a*/ 	.short	(.L_11 - .L_10)
.L_10:
        /*000c*/ 	.word	0x00000000
        /*0010*/ 	.short	0x0003
        /*0012*/ 	.short	0x0014
        /*0014*/ 	.byte	0x00, 0xf0, 0x11, 0x00


	//----- nvinfo : EIATTR_KPARAM_INFO
	.align		4
.L_11:
        /*0018*/ 	.byte	0x04, 0x17
        /*001a*/ 	.short	(.L_13 - .L_12)
.L_12:
        /*001c*/ 	.word	0x00000000
        /*0020*/ 	.short	0x0002
        /*0022*/ 	.short	0x0010
        /*0024*/ 	.byte	0x00, 0xf0, 0x11, 0x00


	//----- nvinfo : EIATTR_KPARAM_INFO
	.align		4
.L_13:
        /*0028*/ 	.byte	0x04, 0x17
        /*002a*/ 	.short	(.L_15 - .L_14)
.L_14:
        /*002c*/ 	.word	0x00000000
        /*0030*/ 	.short	0x0001
        /*0032*/ 	.short	0x0008
        /*0034*/ 	.byte	0x00, 0xf4, 0x21, 0x00


	//----- nvinfo : EIATTR_KPARAM_INFO
	.align		4
.L_15:
        /*0038*/ 	.byte	0x04, 0x17
        /*003a*/ 	.short	(.L_17 - .L_16)
.L_16:
        /*003c*/ 	.word	0x00000000
        /*0040*/ 	.short	0x0000
        /*0042*/ 	.short	0x0000
        /*0044*/ 	.byte	0x00, 0xf4, 0x21, 0x00


	//----- nvinfo : EIATTR_SPARSE_MMA_MASK
	.align		4
.L_17:
        /*0048*/ 	.byte	0x03, 0x50
        /*004a*/ 	.short	0x0000


	//----- nvinfo : EIATTR_MAXREG_COUNT
	.align		4
        /*004c*/ 	.byte	0x03, 0x1b
        /*004e*/ 	.short	0x00ff


	//----- nvinfo : EIATTR_EXIT_INSTR_OFFSETS
	.align		4
        /*0050*/ 	.byte	0x04, 0x1c
        /*0052*/ 	.short	(.L_19 - .L_18)


	//   ....[0]....
.L_18:
        /*0054*/ 	.word	0x00000770


	//   ....[1]....
        /*0058*/ 	.word	0x00000790


	//----- nvinfo : EIATTR_REQNTID
	.align		4
.L_19:
        /*005c*/ 	.byte	0x04, 0x10
        /*005e*/ 	.short	(.L_21 - .L_20)
.L_20:
        /*0060*/ 	.word	0x00000080
        /*0064*/ 	.word	0x00000001
        /*0068*/ 	.word	0x00000001


	//----- nvinfo : EIATTR_CBANK_PARAM_SIZE
	.align		4
.L_21:
        /*006c*/ 	.byte	0x03, 0x19
        /*006e*/ 	.short	0x0018


	//----- nvinfo : EIATTR_PARAM_CBANK
	.align		4
        /*0070*/ 	.byte	0x04, 0x0a
        /*0072*/ 	.short	(.L_23 - .L_22)
	.align		4
.L_22:
        /*0074*/ 	.word	index@(.nv.constant0.triton_poi_fused_1)
        /*0078*/ 	.short	0x0210
        /*007a*/ 	.short	0x0018


	//----- nvinfo : EIATTR_SW_WAR
	.align		4
.L_23:
        /*007c*/ 	.byte	0x04, 0x36
        /*007e*/ 	.short	(.L_25 - .L_24)
.L_24:
        /*0080*/ 	.word	0x00000008
.L_25:


//--------------------- .nv.callgraph             --------------------------
	.section	.nv.callgraph,"",@"SHT_CUDA_CALLGRAPH"
	.align	4
	.sectionentsize	8
	.align		4
        /*0000*/ 	.word	0x00000000
	.align		4
        /*0004*/ 	.word	0xffffffff
	.align		4
        /*0008*/ 	.word	0x00000000
	.align		4
        /*000c*/ 	.word	0xfffffffe
	.align		4
        /*0010*/ 	.word	0x00000000
	.align		4
        /*0014*/ 	.word	0xfffffffd
	.align		4
        /*0018*/ 	.word	0x00000000
	.align		4
        /*001c*/ 	.word	0xfffffffc


//--------------------- .text.triton_poi_fused_1  --------------------------
	.section	.text.triton_poi_fused_1,"ax",@progbits
	.align	128
        .global         triton_poi_fused_1
        .type           triton_poi_fused_1,@function
        .size           triton_poi_fused_1,(.L_x_1 - triton_poi_fused_1)
        .other          triton_poi_fused_1,@"STO_CUDA_ENTRY STV_DEFAULT"
triton_poi_fused_1:
.text.triton_poi_fused_1:
[----:B------:R-:W0:Y:S01]  /*0000*/  LDC R1, c[0x0][0x28] ;  /* 0x00000a00ff017b82 */ /* 0x000e220000000800 */
[----:B------:R-:W1:Y:S07]  /*0010*/  S2R R10, SR_TID.X ;  /* 0x00000000000a7919 */ /* 0x000e6e0000002100 */
[----:B------:R-:W2:Y:S01]  /*0020*/  S2UR UR4, SR_CTAID.Y ;  /* 0x00000000000479c3 */ /* 0x000ea20000002600 */
[----:B------:R-:W-:Y:S01]  /*0030*/  HFMA2.MMA R0, -RZ, RZ, 0, 0 ;  /* 0x00000000ff007435 */ /* 0x000fe200000001ff */
[----:B------:R-:W3:Y:S06]  /*0040*/  S2R R3, SR_CTAID.X ;  /* 0x0000000000037919 */ /* 0x000eec0000002500 */
[----:B------:R-:W4:Y:S01]  /*0050*/  LDC.64 R12, c[0x0][0x210] ;  /* 0x00008400ff0c7b82 */ /* 0x000f220000000a00 */
[----:B--2---:R-:W-:Y:S01]  /*0060*/  USHF.L.U32 UR4, UR4, 0x5, URZ ;  /* 0x0000000504047899 */ /* 0x004fe2000800063f */
[----:B-1----:R-:W-:-:S02]  /*0070*/  SHF.R.U32.HI R19, RZ, 0x5, R10 ;  /* 0x00000005ff137819 */ /* 0x002fc4000001160a */
[----:B------:R-:W-:Y:S02]  /*0080*/  LOP3.LUT R10, R10, 0x1f, RZ, 0xc0, !PT ;  /* 0x0000001f0a0a7812 */ /* 0x000fe400078ec0ff */
[----:B------:R-:W-:Y:S02]  /*0090*/  SGXT.U32 R19, R19, 0x2 ;  /* 0x000000021313781a */ /* 0x000fe40000000000 */
[----:B---3--:R-:W-:Y:S02]  /*00a0*/  LEA R10, R3, R10, 0x5 ;  /* 0x0000000a030a7211 */ /* 0x008fe400078e28ff */
[----:B------:R-:W-:Y:S01]  /*00b0*/  LOP3.LUT R19, R19, UR4, RZ, 0xfc, !PT ;  /* 0x0000000413137c12 */ /* 0x000fe2000f8efcff */
[----:B------:R-:W-:Y:S01]  /*00c0*/  ULDC.64 UR4, c[0x0][0x208] ;  /* 0x0000820000047ab9 */ /* 0x000fe20000000a00 */
[----:B------:R-:W-:-:S03]  /*00d0*/  ISETP.GE.AND P0, PT, R10, 0x31, PT ;  /* 0x000000310a00780c */ /* 0x000fc60003f06270 */
[C---:B------:R-:W-:Y:S01]  /*00e0*/  IMAD R21, R19.reuse, 0x31, R10 ;  /* 0x0000003113157824 */ /* 0x040fe200078e020a */
[----:B------:R-:W-:-:S03]  /*00f0*/  ISETP.LT.AND P1, PT, R19, 0x180, !P0 ;  /* 0x000001801300780c */ /* 0x000fc60004721270 */
[----:B----4-:R-:W-:Y:S01]  /*0100*/  IMAD.WIDE R14, R21, 0x4, R12 ;  /* 0x00000004150e7825 */ /* 0x010fe200078e020c */
[C---:B------:R-:W-:Y:S02]  /*0110*/  LOP3.LUT R4, R19.reuse, 0x4, RZ, 0xfc, !PT ;  /* 0x0000000413047812 */ /* 0x040fe400078efcff */
[C---:B------:R-:W-:Y:S02]  /*0120*/  LOP3.LUT R11, R19.reuse, 0xc, RZ, 0xfc, !PT ;  /* 0x0000000c130b7812 */ /* 0x040fe400078efcff */
[C---:B------:R-:W-:Y:S02]  /*0130*/  LOP3.LUT R2, R19.reuse, 0x10, RZ, 0xfc, !PT ;  /* 0x0000001013027812 */ /* 0x040fe400078efcff */
[----:B------:R-:W-:Y:S02]  /*0140*/  LOP3.LUT R9, R19, 0x8, RZ, 0xfc, !PT ;  /* 0x0000000813097812 */ /* 0x000fe400078efcff */
[----:B------:R-:W-:Y:S01]  /*0150*/  IADD3 R29, R21, 0xc4, RZ ;  /* 0x000000c4151d7810 */ /* 0x000fe20007ffe0ff */
[----:B------:R1:W2:Y:S01]  /*0160*/  @P1 LDG.E.EL R0, desc[UR4][R14.64] ;  /* 0x000000040e001981 */ /* 0x0002a2000c2e1900 */
[----:B------:R-:W-:-:S02]  /*0170*/  ISETP.LT.AND P6, PT, R4, 0x180, !P0 ;  /* 0x000001800400780c */ /* 0x000fc400047c1270 */
[----:B------:R-:W-:Y:S02]  /*0180*/  ISETP.LT.AND P4, PT, R11, 0x180, !P0 ;  /* 0x000001800b00780c */ /* 0x000fe40004781270 */
[----:B------:R-:W-:Y:S02]  /*0190*/  ISETP.LT.AND P3, PT, R2, 0x180, !P0 ;  /* 0x000001800200780c */ /* 0x000fe40004761270 */
[----:B------:R-:W-:Y:S01]  /*01a0*/  LOP3.LUT R22, R19, 0x14, RZ, 0xfc, !PT ;  /* 0x0000001413167812 */ /* 0x000fe200078efcff */
[----:B------:R-:W-:Y:S01]  /*01b0*/  HFMA2.MMA R5, -RZ, RZ, 0, 0 ;  /* 0x00000000ff057435 */ /* 0x000fe200000001ff */
[----:B------:R-:W-:Y:S01]  /*01c0*/  MOV R8, RZ ;  /* 0x000000ff00087202 */ /* 0x000fe20000000f00 */
[----:B------:R-:W-:Y:S01]  /*01d0*/  IMAD.WIDE R28, R29, 0x4, R12 ;  /* 0x000000041d1c7825 */ /* 0x000fe200078e020c */
[----:B------:R-:W-:Y:S02]  /*01e0*/  ISETP.LT.AND P5, PT, R9, 0x180, !P0 ;  /* 0x000001800900780c */ /* 0x000fe400047a1270 */
[----:B-1----:R-:W-:-:S02]  /*01f0*/  IADD3 R15, R21, 0x24c, RZ ;  /* 0x0000024c150f7810 */ /* 0x002fc40007ffe0ff */
[----:B------:R-:W-:Y:S02]  /*0200*/  LOP3.LUT R24, R19, 0x18, RZ, 0xfc, !PT ;  /* 0x0000001813187812 */ /* 0x000fe400078efcff */
[----:B------:R-:W-:Y:S02]  /*0210*/  CS2R R6, SRZ ;  /* 0x0000000000067805 */ /* 0x000fe4000001ff00 */
[----:B------:R-:W-:Y:S02]  /*0220*/  IADD3 R17, R21, 0x310, RZ ;  /* 0x0000031015117810 */ /* 0x000fe40007ffe0ff */
[----:B------:R-:W-:Y:S02]  /*0230*/  P2R R18, PR, RZ, 0x2 ;  /* 0x00000002ff127803 */ /* 0x000fe40000000000 */
[----:B------:R-:W-:Y:S02]  /*0240*/  IADD3 R27, R21, 0x188, RZ ;  /* 0x00000188151b7810 */ /* 0x000fe40007ffe0ff */
[----:B------:R-:W-:Y:S01]  /*0250*/  ISETP.LT.AND P2, PT, R22, 0x180, !P0 ;  /* 0x000001801600780c */ /* 0x000fe20004741270 */
[--C-:B------:R-:W-:Y:S01]  /*0260*/  IMAD.WIDE R14, R15, 0x4, R12.reuse ;  /* 0x000000040f0e7825 */ /* 0x100fe200078e020c */
[----:B------:R-:W-:Y:S01]  /*0270*/  ISETP.LT.AND P1, PT, R24, 0x180, !P0 ;  /* 0x000001801800780c */ /* 0x000fe20004721270 */
[----:B------:R1:W3:Y:S01]  /*0280*/  @P6 LDG.E.EL R8, desc[UR4][R28.64] ;  /* 0x000000041c086981 */ /* 0x0002e2000c2e1900 */
[----:B------:R-:W-:Y:S01]  /*0290*/  IADD3 R20, R21, 0x3d4, RZ ;  /* 0x000003d415147810 */ /* 0x000fe20007ffe0ff */
[--C-:B------:R-:W-:Y:S01]  /*02a0*/  IMAD.WIDE R16, R17, 0x4, R12.reuse ;  /* 0x0000000411107825 */ /* 0x100fe200078e020c */
[----:B------:R-:W-:Y:S01]  /*02b0*/  HFMA2.MMA R23, -RZ, RZ, 0, 0 ;  /* 0x00000000ff177435 */ /* 0x000fe200000001ff */
[----:B------:R-:W-:Y:S01]  /*02c0*/  P2R R3, PR, RZ, 0x40 ;  /* 0x00000040ff037803 */ /* 0x000fe20000000000 */
[----:B------:R4:W3:Y:S01]  /*02d0*/  @P4 LDG.E.EL R6, desc[UR4][R14.64] ;  /* 0x000000040e064981 */ /* 0x0008e2000c2e1900 */
[----:B------:R-:W-:Y:S01]  /*02e0*/  IMAD.WIDE R26, R27, 0x4, R12 ;  /* 0x000000041b1a7825 */ /* 0x000fe200078e020c */
[----:B------:R-:W-:-:S02]  /*02f0*/  ISETP.NE.AND P6, PT, R18, RZ, PT ;  /* 0x000000ff1200720c */ /* 0x000fc40003fc5270 */
[----:B-1----:R-:W-:Y:S01]  /*0300*/  IADD3 R29, R21, 0x498, RZ ;  /* 0x00000498151d7810 */ /* 0x002fe20007ffe0ff */
[----:B------:R1:W3:Y:S01]  /*0310*/  @P3 LDG.E.EL R5, desc[UR4][R16.64] ;  /* 0x0000000410053981 */ /* 0x0002e2000c2e1900 */
[----:B------:R-:W-:Y:S01]  /*0320*/  MOV R18, RZ ;  /* 0x000000ff00127202 */ /* 0x000fe20000000f00 */
[--C-:B----4-:R-:W-:Y:S02]  /*0330*/  IMAD.WIDE R14, R20, 0x4, R12.reuse ;  /* 0x00000004140e7825 */ /* 0x110fe400078e020c */
[----:B------:R4:W3:Y:S04]  /*0340*/  @P5 LDG.E.EL R7, desc[UR4][R26.64] ;  /* 0x000000041a075981 */ /* 0x0008e8000c2e1900 */
[----:B------:R-:W3:Y:S01]  /*0350*/  @P2 LDG.E.EL R18, desc[UR4][R14.64] ;  /* 0x000000040e122981 */ /* 0x000ee2000c2e1900 */
[----:B-1----:R-:W-:-:S05]  /*0360*/  IMAD.WIDE R16, R29, 0x4, R12 ;  /* 0x000000041d107825 */ /* 0x002fca00078e020c */
[----:B------:R1:W3:Y:S01]  /*0370*/  @P1 LDG.E.EL R23, desc[UR4][R16.64] ;  /* 0x0000000410171981 */ /* 0x0002e2000c2e1900 */
[----:B------:R-:W-:Y:S01]  /*0380*/  IADD3 R21, R21, 0x55c, RZ ;  /* 0x0000055c15157810 */ /* 0x000fe20007ffe0ff */
[----:B----4-:R-:W-:-:S04]  /*0390*/  IMAD.HI R27, R19, 0x55555556, RZ ;  /* 0x55555556131b7827 */ /* 0x010fc800078e02ff */
[----:B------:R-:W-:Y:S02]  /*03a0*/  IMAD.WIDE R20, R21, 0x4, R12 ;  /* 0x0000000415147825 */ /* 0x000fe400078e020c */
[----:B------:R-:W4:Y:S01]  /*03b0*/  LDC.64 R12, c[0x0][0x218] ;  /* 0x00008600ff0c7b82 */ /* 0x000f220000000a00 */
[----:B------:R-:W-:Y:S02]  /*03c0*/  LEA.HI R28, R27, R27, RZ, 0x1 ;  /* 0x0000001b1b1c7211 */ /* 0x000fe400078f08ff */
[----:B------:R-:W-:-:S03]  /*03d0*/  LOP3.LUT R25, R19, 0x1c, RZ, 0xfc, !PT ;  /* 0x0000001c13197812 */ /* 0x000fc600078efcff */
[----:B------:R-:W-:Y:S01]  /*03e0*/  IMAD R19, R28, -0x3, R19 ;  /* 0xfffffffd1c137824 */ /* 0x000fe200078e0213 */
[----:B------:R-:W-:-:S03]  /*03f0*/  ISETP.LT.AND P0, PT, R25, 0x180, !P0 ;  /* 0x000001801900780c */ /* 0x000fc60004701270 */
[----:B------:R-:W-:Y:S01]  /*0400*/  IMAD R19, R10, 0x3, R19 ;  /* 0x000000030a137824 */ /* 0x000fe200078e0213 */
[----:B------:R-:W-:-:S03]  /*0410*/  MOV R26, RZ ;  /* 0x000000ff001a7202 */ /* 0x000fc60000000f00 */
[----:B------:R-:W-:Y:S02]  /*0420*/  IMAD R19, R28, 0x93, R19 ;  /* 0x000000931c137824 */ /* 0x000fe400078e0213 */
[----:B-1----:R-:W-:-:S04]  /*0430*/  IMAD.HI R16, R9, 0x55555556, RZ ;  /* 0x5555555609107827 */ /* 0x002fc800078e02ff */
[----:B------:R1:W5:Y:S01]  /*0440*/  @P0 LDG.E.EL R26, desc[UR4][R20.64] ;  /* 0x00000004141a0981 */ /* 0x000362000c2e1900 */
[----:B0---4-:R-:W-:Y:S01]  /*0450*/  IMAD.WIDE R14, R19, 0x4, R12 ;  /* 0x00000004130e7825 */ /* 0x011fe200078e020c */
[----:B------:R-:W-:-:S03]  /*0460*/  LEA.HI R16, R16, R16, RZ, 0x1 ;  /* 0x0000001010107211 */ /* 0x000fc600078f08ff */
[----:B------:R-:W-:-:S04]  /*0470*/  IMAD.HI R17, R11, 0x55555556, RZ ;  /* 0x555555560b117827 */ /* 0x000fc800078e02ff */
[----:B------:R-:W-:-:S04]  /*0480*/  IMAD R9, R16, -0x3, R9 ;  /* 0xfffffffd10097824 */ /* 0x000fc800078e0209 */
[----:B------:R-:W-:Y:S02]  /*0490*/  IMAD R9, R16, 0x93, R9 ;  /* 0x0000009310097824 */ /* 0x000fe400078e0209 */
[----:B------:R-:W-:-:S04]  /*04a0*/  IMAD.HI R16, R2, 0x55555556, RZ ;  /* 0x5555555602107827 */ /* 0x000fc800078e02ff */
[----:B------:R-:W-:Y:S01]  /*04b0*/  IMAD R9, R10, 0x3, R9 ;  /* 0x000000030a097824 */ /* 0x000fe200078e0209 */
[----:B--2---:R0:W-:Y:S01]  /*04c0*/  @P6 STG.E desc[UR4][R14.64], R0 ;  /* 0x000000000e006986 */ /* 0x0041e2000c101904 */
[----:B------:R-:W-:Y:S01]  /*04d0*/  ISETP.NE.AND P6, PT, R3, RZ, PT ;  /* 0x000000ff0300720c */ /* 0x000fe20003fc5270 */
[----:B------:R-:W-:-:S05]  /*04e0*/  IMAD.HI R3, R4, 0x55555556, RZ ;  /* 0x5555555604037827 */ /* 0x000fca00078e02ff */
[----:B------:R-:W-:-:S05]  /*04f0*/  LEA.HI R3, R3, R3, RZ, 0x1 ;  /* 0x0000000303037211 */ /* 0x000fca00078f08ff */
[----:B------:R-:W-:Y:S02]  /*0500*/  IMAD R4, R3, -0x3, R4 ;  /* 0xfffffffd03047824 */ /* 0x000fe400078e0204 */
[----:B0-----:R-:W-:-:S04]  /*0510*/  IMAD.HI R0, R22, 0x55555556, RZ ;  /* 0x5555555616007827 */ /* 0x001fc800078e02ff */
[----:B------:R-:W-:Y:S01]  /*0520*/  IMAD R3, R3, 0x93, R4 ;  /* 0x0000009303037824 */ /* 0x000fe200078e0204 */
[----:B------:R-:W-:Y:S01]  /*0530*/  LEA.HI R4, R17, R17, RZ, 0x1 ;  /* 0x0000001111047211 */ /* 0x000fe200078f08ff */
[----:B------:R-:W-:-:S04]  /*0540*/  IMAD.HI R17, R24, 0x55555556, RZ ;  /* 0x5555555618117827 */ /* 0x000fc800078e02ff */
[----:B------:R-:W-:Y:S01]  /*0550*/  IMAD.HI R14, R25, 0x55555556, RZ ;  /* 0x55555556190e7827 */ /* 0x000fe200078e02ff */
[----:B------:R-:W-:-:S03]  /*0560*/  LEA.HI R15, R16, R16, RZ, 0x1 ;  /* 0x00000010100f7211 */ /* 0x000fc600078f08ff */
[----:B------:R-:W-:Y:S01]  /*0570*/  IMAD R19, R4, -0x3, R11 ;  /* 0xfffffffd04137824 */ /* 0x000fe200078e020b */
[----:B------:R-:W-:Y:S02]  /*0580*/  LEA.HI R11, R0, R0, RZ, 0x1 ;  /* 0x00000000000b7211 */ /* 0x000fe400078f08ff */
[----:B------:R-:W-:Y:S02]  /*0590*/  LEA.HI R17, R17, R17, RZ, 0x1 ;  /* 0x0000001111117211 */ /* 0x000fe400078f08ff */
[----:B------:R-:W-:Y:S01]  /*05a0*/  LEA.HI R0, R14, R14, RZ, 0x1 ;  /* 0x0000000e0e007211 */ /* 0x000fe200078f08ff */
[----:B------:R-:W-:Y:S02]  /*05b0*/  IMAD R2, R15, -0x3, R2 ;  /* 0xfffffffd0f027824 */ /* 0x000fe400078e0202 */
[----:B------:R-:W-:Y:S02]  /*05c0*/  IMAD R22, R11, -0x3, R22 ;  /* 0xfffffffd0b167824 */ /* 0x000fe400078e0216 */
[----:B------:R-:W-:-:S02]  /*05d0*/  IMAD R24, R17, -0x3, R24 ;  /* 0xfffffffd11187824 */ /* 0x000fc400078e0218 */
[----:B------:R-:W-:Y:S02]  /*05e0*/  IMAD R25, R0, -0x3, R25 ;  /* 0xfffffffd00197824 */ /* 0x000fe400078e0219 */
[----:B------:R-:W-:Y:S02]  /*05f0*/  IMAD R19, R4, 0x93, R19 ;  /* 0x0000009304137824 */ /* 0x000fe400078e0213 */
[----:B-1----:R-:W-:Y:S02]  /*0600*/  IMAD R21, R15, 0x93, R2 ;  /* 0x000000930f157824 */ /* 0x002fe400078e0202 */
[----:B------:R-:W-:Y:S02]  /*0610*/  IMAD R11, R11, 0x93, R22 ;  /* 0x000000930b0b7824 */ /* 0x000fe400078e0216 */
[----:B------:R-:W-:Y:S02]  /*0620*/  IMAD R27, R17, 0x93, R24 ;  /* 0x00000093111b7824 */ /* 0x000fe400078e0218 */
[----:B------:R-:W-:-:S02]  /*0630*/  IMAD R29, R0, 0x93, R25 ;  /* 0x00000093001d7824 */ /* 0x000fc400078e0219 */
[C---:B------:R-:W-:Y:S02]  /*0640*/  IMAD R3, R10.reuse, 0x3, R3 ;  /* 0x000000030a037824 */ /* 0x040fe400078e0203 */
[C---:B------:R-:W-:Y:S02]  /*0650*/  IMAD R15, R10.reuse, 0x3, R19 ;  /* 0x000000030a0f7824 */ /* 0x040fe400078e0213 */
[C---:B------:R-:W-:Y:S02]  /*0660*/  IMAD R17, R10.reuse, 0x3, R21 ;  /* 0x000000030a117824 */ /* 0x040fe400078e0215 */
[C---:B------:R-:W-:Y:S02]  /*0670*/  IMAD R21, R10.reuse, 0x3, R11 ;  /* 0x000000030a157824 */ /* 0x040fe400078e020b */
[C---:B------:R-:W-:Y:S02]  /*0680*/  IMAD R25, R10.reuse, 0x3, R27 ;  /* 0x000000030a197824 */ /* 0x040fe400078e021b */
[----:B------:R-:W-:-:S02]  /*0690*/  IMAD R29, R10, 0x3, R29 ;  /* 0x000000030a1d7824 */ /* 0x000fc400078e021d */
[----:B------:R-:W-:-:S04]  /*06a0*/  IMAD.WIDE R2, R3, 0x4, R12 ;  /* 0x0000000403027825 */ /* 0x000fc800078e020c */
[--C-:B------:R-:W-:Y:S01]  /*06b0*/  IMAD.WIDE R10, R9, 0x4, R12.reuse ;  /* 0x00000004090a7825 */ /* 0x100fe200078e020c */
[----:B---3--:R0:W-:Y:S03]  /*06c0*/  @P6 STG.E desc[UR4][R2.64], R8 ;  /* 0x0000000802006986 */ /* 0x0081e6000c101904 */
[--C-:B------:R-:W-:Y:S01]  /*06d0*/  IMAD.WIDE R14, R15, 0x4, R12.reuse ;  /* 0x000000040f0e7825 */ /* 0x100fe200078e020c */
[----:B------:R0:W-:Y:S03]  /*06e0*/  @P5 STG.E desc[UR4][R10.64], R7 ;  /* 0x000000070a005986 */ /* 0x0001e6000c101904 */
[--C-:B------:R-:W-:Y:S01]  /*06f0*/  IMAD.WIDE R16, R17, 0x4, R12.reuse ;  /* 0x0000000411107825 */ /* 0x100fe200078e020c */
[----:B------:R0:W-:Y:S03]  /*0700*/  @P4 STG.E desc[UR4][R14.64], R6 ;  /* 0x000000060e004986 */ /* 0x0001e6000c101904 */
[--C-:B------:R-:W-:Y:S01]  /*0710*/  IMAD.WIDE R20, R21, 0x4, R12.reuse ;  /* 0x0000000415147825 */ /* 0x100fe200078e020c */
[----:B------:R0:W-:Y:S03]  /*0720*/  @P3 STG.E desc[UR4][R16.64], R5 ;  /* 0x0000000510003986 */ /* 0x0001e6000c101904 */
[--C-:B------:R-:W-:Y:S01]  /*0730*/  IMAD.WIDE R24, R25, 0x4, R12.reuse ;  /* 0x0000000419187825 */ /* 0x100fe200078e020c */
[----:B------:R0:W-:Y:S04]  /*0740*/  @P2 STG.E desc[UR4][R20.64], R18 ;  /* 0x0000001214002986 */ /* 0x0001e8000c101904 */
[----:B------:R0:W-:Y:S01]  /*0750*/  @P1 STG.E desc[UR4][R24.64], R23 ;  /* 0x0000001718001986 */ /* 0x0001e2000c101904 */
[----:B------:R-:W-:Y:S01]  /*0760*/  IMAD.WIDE R12, R29, 0x4, R12 ;  /* 0x000000041d0c7825 */ /* 0x000fe200078e020c */
[----:B0-----:R-:W-:Y:S06]  /*0770*/  @!P0 EXIT ;  /* 0x000000000000894d */ /* 0x001fec0003800000 */
[----:B-----5:R-:W-:Y:S01]  /*0780*/  STG.E desc[UR4][R12.64], R26 ;  /* 0x0000001a0c007986 */ /* 0x020fe2000c101904 */
[----:B------:R-:W-:Y:S05]  /*0790*/  EXIT ;  /* 0x000000000000794d */ /* 0x000fea0003800000 */
.L_x_0:
[----:B------:R-:W-:-:S00]  /*07a0*/  BRA `(.L_x_0) ;  /* 0xfffffffc00fc7947 */ /* 0x000fc0000383ffff */
[----:B------:R-:W-:-:S00]  /*07b0*/  NOP ;  /* 0x0000000000007918 */ /* 0x000fc00000000000 */
        /* <DEDUP_REMOVED lines=12> */
.L_x_1:


//--------------------- .nv.constant0.triton_poi_fused_1 --------------------------
	.section	.nv.constant0.triton_poi_fused_1,"a",@progbits
	.sectionflags	@""
	.align	4
.nv.constant0.triton_poi_fused_1:
	.zero		552
